//
// Generated by NVIDIA NVVM Compiler
//
// Compiler Build ID: CL-36424714
// Cuda compilation tools, release 13.0, V13.0.88
// Based on NVVM 20.0.0
//

.version 9.0
.target sm_100
.address_size 64

	// .globl	_Z16increment_kernelPiii

.visible .entry _Z16increment_kernelPiii(
	.param .u64 .ptr .align 1 _Z16increment_kernelPiii_param_0,
	.param .u32 _Z16increment_kernelPiii_param_1,
	.param .u32 _Z16increment_kernelPiii_param_2
)
{
	.reg .pred 	%p<2>;
	.reg .b32 	%r<9>;
	.reg .b64 	%rd<5>;

	ld.param.u64 	%rd1, [_Z16increment_kernelPiii_param_0];
	ld.param.u32 	%r2, [_Z16increment_kernelPiii_param_1];
	ld.param.u32 	%r3, [_Z16increment_kernelPiii_param_2];
	mov.u32 	%r4, %ctaid.x;
	mov.u32 	%r5, %ntid.x;
	mov.u32 	%r6, %tid.x;
	mad.lo.s32 	%r1, %r4, %r5, %r6;
	setp.ge.s32 	%p1, %r1, %r3;
	@%p1 bra 	$L__BB0_2;
	cvta.to.global.u64 	%rd2, %rd1;
	mul.wide.s32 	%rd3, %r1, 4;
	add.s64 	%rd4, %rd2, %rd3;
	ld.global.u32 	%r7, [%rd4];
	add.s32 	%r8, %r7, %r2;
	st.global.u32 	[%rd4], %r8;
$L__BB0_2:
	ret;

}


// ===== COMPILED SASS (sm_100) =====

	.target	sm_100

	.elftype	@"ET_EXEC"


//--------------------- .note.nv.tkinfo           --------------------------
	.section	.note.nv.tkinfo,"",@"SHT_NOTE"
	.sectionflags	@"SHF_NOTE_NV_TKINFO"
	.tkinfo
        /*0018*/ 	.word	0x00000002
        /*0030*/ 	.string	""
        /*0030*/ 	.string	"ptxas"
        /*0030*/ 	.string	"Cuda compilation tools, release 13.0, V13.0.88"
        /*0030*/ 	.string	"Build cuda_13.0.r13.0/compiler.36424714_0"
        /*0030*/ 	.string	"-arch sm_100 -m 64 "



//--------------------- .note.nv.cuinfo           --------------------------
	.section	.note.nv.cuinfo,"",@"SHT_NOTE"
	.sectionflags	@"SHF_NOTE_NV_CUINFO"
        /*0018*/ 	.short	0x0002
        /*001a*/ 	.short	0x0064
        /*001c*/ 	.short	0x0082
	.zero		2


//--------------------- .nv.info                  --------------------------
	.section	.nv.info,"",@"SHT_CUDA_INFO"
	.align	4


	//----- nvinfo : EIATTR_REGCOUNT
	.align		4
        /*0000*/ 	.byte	0x04, 0x2f
        /*0002*/ 	.short	(.L_1 - .L_0)
	.align		4
.L_0:
        /*0004*/ 	.word	index@(_Z16increment_kernelPiii)
        /*0008*/ 	.word	0x00000008


	//----- nvinfo : EIATTR_FRAME_SIZE
	.align		4
.L_1:
        /*000c*/ 	.byte	0x04, 0x11
        /*000e*/ 	.short	(.L_3 - .L_2)
	.align		4
.L_2:
        /*0010*/ 	.word	index@(_Z16increment_kernelPiii)
        /*0014*/ 	.word	0x00000000


	//----- nvinfo : EIATTR_MIN_STACK_SIZE
	.align		4
.L_3:
        /*0018*/ 	.byte	0x04, 0x12
        /*001a*/ 	.short	(.L_5 - .L_4)
	.align		4
.L_4:
        /*001c*/ 	.word	index@(_Z16increment_kernelPiii)
        /*0020*/ 	.word	0x00000000
.L_5:


//--------------------- .nv.compat                --------------------------
	.section	.nv.compat,"",@"SHT_CUDA_COMPAT_INFO"
	.align	4
        /*0000*/ 	.byte	0x02, 0x09, 0x00, 0x00, 0x02, 0x02, 0x01, 0x00, 0x02, 0x05, 0x05, 0x00, 0x03, 0x07, 0x01, 0x01
        /*0010*/ 	.byte	0x02, 0x03, 0x00, 0x00, 0x02, 0x06, 0x01, 0x00, 0x04, 0x0b, 0x08, 0x00, 0x09, 0x00, 0x00, 0x00
        /*0020*/ 	.byte	0x00, 0x00, 0x00, 0x00


//--------------------- .nv.info._Z16increment_kernelPiii --------------------------
	.section	.nv.info._Z16increment_kernelPiii,"",@"SHT_CUDA_INFO"
	.sectionflags	@""
	.align	4


	//----- nvinfo : EIATTR_CUDA_API_VERSION
	.align		4
        /*0000*/ 	.byte	0x04, 0x37
        /*0002*/ 	.short	(.L_7 - .L_6)
.L_6:
        /*0004*/ 	.word	0x00000082


	//----- nvinfo : EIATTR_KPARAM_INFO
	.align		4
.L_7:
        /*0008*/ 	.byte	0x04, 0x17
        /*000a*/ 	.short	(.L_9 - .L_8)
.L_8:
        /*000c*/ 	.word	0x00000000
        /*0010*/ 	.short	0x0002
        /*0012*/ 	.short	0x000c
        /*0014*/ 	.byte	0x00, 0xf0, 0x11, 0x00


	//----- nvinfo : EIATTR_KPARAM_INFO
	.align		4
.L_9:
        /*0018*/ 	.byte	0x04, 0x17
        /*001a*/ 	.short	(.L_11 - .L_10)
.L_10:
        /*001c*/ 	.word	0x00000000
        /*0020*/ 	.short	0x0001
        /*0022*/ 	.short	0x0008
        /*0024*/ 	.byte	0x00, 0xf0, 0x11, 0x00


	//----- nvinfo : EIATTR_KPARAM_INFO
	.align		4
.L_11:
        /*0028*/ 	.byte	0x04, 0x17
        /*002a*/ 	.short	(.L_13 - .L_12)
.L_12:
        /*002c*/ 	.word	0x00000000
        /*0030*/ 	.short	0x0000
        /*0032*/ 	.short	0x0000
        /*0034*/ 	.byte	0x00, 0xf5, 0x21, 0x00


	//----- nvinfo : EIATTR_SPARSE_MMA_MASK
	.align		4
.L_13:
        /*0038*/ 	.byte	0x03, 0x50
        /*003a*/ 	.short	0x0000


	//----- nvinfo : EIATTR_MAXREG_COUNT
	.align		4
        /*003c*/ 	.byte	0x03, 0x1b
        /*003e*/ 	.short	0x00ff


	//----- nvinfo : EIATTR_MERCURY_ISA_VERSION
	.align		4
        /*0040*/ 	.byte	0x03, 0x5f
        /*0042*/ 	.short	0x0101


	//----- nvinfo : EIATTR_VRC_CTA_INIT_COUNT
	.align		4
        /*0044*/ 	.byte	0x02, 0x4a
	.zero		1
	.zero		1


	//----- nvinfo : EIATTR_EXIT_INSTR_OFFSETS
	.align		4
        /*0048*/ 	.byte	0x04, 0x1c
        /*004a*/ 	.short	(.L_15 - .L_14)


	//   ....[0]....
.L_14:
        /*004c*/ 	.word	0x00000070


	//   ....[1]....
        /*0050*/ 	.word	0x000000f0


	//----- nvinfo : EIATTR_CBANK_PARAM_SIZE
	.align		4
.L_15:
        /*0054*/ 	.byte	0x03, 0x19
        /*0056*/ 	.short	0x0010


	//----- nvinfo : EIATTR_PARAM_CBANK
	.align		4
        /*0058*/ 	.byte	0x04, 0x0a
        /*005a*/ 	.short	(.L_17 - .L_16)
	.align		4
.L_16:
        /*005c*/ 	.word	index@(.nv.constant0._Z16increment_kernelPiii)
        /*0060*/ 	.short	0x0380
        /*0062*/ 	.short	0x0010


	//----- nvinfo : EIATTR_SW_WAR
	.align		4
.L_17:
        /*0064*/ 	.byte	0x04, 0x36
        /*0066*/ 	.short	(.L_19 - .L_18)
.L_18:
        /*0068*/ 	.word	0x00000008
.L_19:


//--------------------- .nv.callgraph             --------------------------
	.section	.nv.callgraph,"",@"SHT_CUDA_CALLGRAPH"
	.align	4
	.sectionentsize	8
	.align		4
        /*0000*/ 	.word	0x00000000
	.align		4
        /*0004*/ 	.word	0xffffffff
	.align		4
        /*0008*/ 	.word	0x00000000
	.align		4
        /*000c*/ 	.word	0xfffffffe
	.align		4
        /*0010*/ 	.word	0x00000000
	.align		4
        /*0014*/ 	.word	0xfffffffd
	.align		4
        /*0018*/ 	.word	0x00000000
	.align		4
        /*001c*/ 	.word	0xfffffffc


//--------------------- .text._Z16increment_kernelPiii --------------------------
	.section	.text._Z16increment_kernelPiii,"ax",@progbits
	.align	128
        .global         _Z16increment_kernelPiii
        .type           _Z16increment_kernelPiii,@function
        .size           _Z16increment_kernelPiii,(.L_x_1 - _Z16increment_kernelPiii)
        .other          _Z16increment_kernelPiii,@"STO_CUDA_ENTRY STV_DEFAULT"
_Z16increment_kernelPiii:
.text._Z16increment_kernelPiii:
[----:B------:R-:W-:Y:S01]  /*0000*/  LDC R1, c[0x0][0x37c] ;  /* 0x0000df00ff017b82 */ /* 0x000fe20000000800 */
[----:B------:R-:W0:Y:S07]  /*0010*/  S2R R0, SR_TID.X ;  /* 0x0000000000007919 */ /* 0x000e2e0000002100 */
[----:B------:R-:W0:Y:S01]  /*0020*/  S2UR UR4, SR_CTAID.X ;  /* 0x00000000000479c3 */ /* 0x000e220000002500 */
[----:B------:R-:W1:Y:S07]  /*0030*/  LDCU UR5, c[0x0][0x38c] ;  /* 0x00007180ff0577ac */ /* 0x000e6e0008000800 */
[----:B------:R-:W0:Y:S02]  /*0040*/  LDC R5, c[0x0][0x360] ;  /* 0x0000d800ff057b82 */ /* 0x000e240000000800 */
[----:B0-----:R-:W-:-:S05]  /*0050*/  IMAD R5, R5, UR4, R0 ;  /* 0x0000000405057c24 */ /* 0x001fca000f8e0200 */
[----:B-1----:R-:W-:-:S13]  /*0060*/  ISETP.GE.AND P0, PT, R5, UR5, PT ;  /* 0x0000000505007c0c */ /* 0x002fda000bf06270 */
[----:B------:R-:W-:Y:S05]  /*0070*/  @P0 EXIT ;  /* 0x000000000000094d */ /* 0x000fea0003800000 */
[----:B------:R-:W0:Y:S01]  /*0080*/  LDC.64 R2, c[0x0][0x380] ;  /* 0x0000e000ff027b82 */ /* 0x000e220000000a00 */
[----:B------:R-:W1:Y:S01]  /*0090*/  LDCU.64 UR4, c[0x0][0x358] ;  /* 0x00006b00ff0477ac */ /* 0x000e620008000a00 */
[----:B------:R-:W2:Y:S01]  /*00a0*/  LDCU UR6, c[0x0][0x388] ;  /* 0x00007100ff0677ac */ /* 0x000ea20008000800 */
[----:B0-----:R-:W-:-:S05]  /*00b0*/  IMAD.WIDE R2, R5, 0x4, R2 ;  /* 0x0000000405027825 */ /* 0x001fca00078e0202 */
[----:B-1----:R-:W2:Y:S02]  /*00c0*/  LDG.E R0, desc[UR4][R2.64] ;  /* 0x0000000402007981 */ /* 0x002ea4000c1e1900 */
[----:B--2---:R-:W-:-:S05]  /*00d0*/  IADD3 R5, PT, PT, R0, UR6, RZ ;  /* 0x0000000600057c10 */ /* 0x004fca000fffe0ff */
[----:B------:R-:W-:Y:S01]  /*00e0*/  STG.E desc[UR4][R2.64], R5 ;  /* 0x0000000502007986 */ /* 0x000fe2000c101904 */
[----:B------:R-:W-:Y:S05]  /*00f0*/  EXIT ;  /* 0x000000000000794d */ /* 0x000fea0003800000 */
.L_x_0:
[----:B------:R-:W-:-:S00]  /*0100*/  BRA `(.L_x_0) ;  /* 0xfffffffc00fc7947 */ /* 0x000fc0000383ffff */
[----:B------:R-:W-:-:S00]  /*0110*/  NOP ;  /* 0x0000000000007918 */ /* 0x000fc00000000000 */
        /* <DEDUP_REMOVED lines=14> */
.L_x_1:


//--------------------- .nv.shared.reserved.0     --------------------------
	.section	.nv.shared.reserved.0,"aw",@nobits
	.weak		__nv_reservedSMEM_offset_0_alias
	.size		__nv_reservedSMEM_offset_0_alias, 0, 64
	.other		__nv_reservedSMEM_offset_0_alias,@"STO_CUDA_RESERVED_SHARED STV_DEFAULT"
__nv_reservedSMEM_offset_0_alias:
	.zero		0
	.zero		64


//--------------------- .nv.constant0._Z16increment_kernelPiii --------------------------
	.section	.nv.constant0._Z16increment_kernelPiii,"a",@progbits
	.sectionflags	@""
	.align	4
.nv.constant0._Z16increment_kernelPiii:
	.zero		912


//--------------------- SYMBOLS --------------------------

	.type		.nv.reservedSmem.offset0,@object
	.size		.nv.reservedSmem.offset0,0x4
